//
// Generated by NVIDIA NVVM Compiler
//
// Compiler Build ID: CL-36424714
// Cuda compilation tools, release 13.0, V13.0.88
// Based on NVVM 20.0.0
//

.version 9.0
.target sm_100
.address_size 64

	// .globl	_Z10GPU_outputPiS_

.visible .entry _Z10GPU_outputPiS_(
	.param .u64 .ptr .align 1 _Z10GPU_outputPiS__param_0,
	.param .u64 .ptr .align 1 _Z10GPU_outputPiS__param_1
)
{
	.reg .b32 	%r<10>;
	.reg .b64 	%rd<8>;

	ld.param.u64 	%rd1, [_Z10GPU_outputPiS__param_0];
	ld.param.u64 	%rd2, [_Z10GPU_outputPiS__param_1];
	cvta.to.global.u64 	%rd3, %rd2;
	cvta.to.global.u64 	%rd4, %rd1;
	mov.u32 	%r1, %ctaid.x;
	mov.u32 	%r2, %ntid.x;
	mov.u32 	%r3, %tid.x;
	mad.lo.s32 	%r4, %r1, %r2, %r3;
	mul.wide.u32 	%rd5, %r4, 4;
	add.s64 	%rd6, %rd4, %rd5;
	ld.global.u32 	%r5, [%rd6];
	mul.hi.u32 	%r6, %r5, -858993459;
	shr.u32 	%r7, %r6, 3;
	mul.lo.s32 	%r8, %r7, 10;
	sub.s32 	%r9, %r5, %r8;
	add.s64 	%rd7, %rd3, %rd5;
	st.global.u32 	[%rd7], %r9;
	ret;

}


// ===== COMPILED SASS (sm_100) =====

	.target	sm_100

	.elftype	@"ET_EXEC"


//--------------------- .note.nv.tkinfo           --------------------------
	.section	.note.nv.tkinfo,"",@"SHT_NOTE"
	.sectionflags	@"SHF_NOTE_NV_TKINFO"
	.tkinfo
        /*0018*/ 	.word	0x00000002
        /*0030*/ 	.string	""
        /*0030*/ 	.string	"ptxas"
        /*0030*/ 	.string	"Cuda compilation tools, release 13.0, V13.0.88"
        /*0030*/ 	.string	"Build cuda_13.0.r13.0/compiler.36424714_0"
        /*0030*/ 	.string	"-arch sm_100 -m 64 "



//--------------------- .note.nv.cuinfo           --------------------------
	.section	.note.nv.cuinfo,"",@"SHT_NOTE"
	.sectionflags	@"SHF_NOTE_NV_CUINFO"
        /*0018*/ 	.short	0x0002
        /*001a*/ 	.short	0x0064
        /*001c*/ 	.short	0x0082
	.zero		2


//--------------------- .nv.info                  --------------------------
	.section	.nv.info,"",@"SHT_CUDA_INFO"
	.align	4


	//----- nvinfo : EIATTR_REGCOUNT
	.align		4
        /*0000*/ 	.byte	0x04, 0x2f
        /*0002*/ 	.short	(.L_1 - .L_0)
	.align		4
.L_0:
        /*0004*/ 	.word	index@(_Z10GPU_outputPiS_)
        /*0008*/ 	.word	0x0000000c


	//----- nvinfo : EIATTR_FRAME_SIZE
	.align		4
.L_1:
        /*000c*/ 	.byte	0x04, 0x11
        /*000e*/ 	.short	(.L_3 - .L_2)
	.align		4
.L_2:
        /*0010*/ 	.word	index@(_Z10GPU_outputPiS_)
        /*0014*/ 	.word	0x00000000


	//----- nvinfo : EIATTR_MIN_STACK_SIZE
	.align		4
.L_3:
        /*0018*/ 	.byte	0x04, 0x12
        /*001a*/ 	.short	(.L_5 - .L_4)
	.align		4
.L_4:
        /*001c*/ 	.word	index@(_Z10GPU_outputPiS_)
        /*0020*/ 	.word	0x00000000
.L_5:


//--------------------- .nv.compat                --------------------------
	.section	.nv.compat,"",@"SHT_CUDA_COMPAT_INFO"
	.align	4
        /*0000*/ 	.byte	0x02, 0x09, 0x00, 0x00, 0x02, 0x02, 0x01, 0x00, 0x02, 0x05, 0x05, 0x00, 0x03, 0x07, 0x01, 0x01
        /*0010*/ 	.byte	0x02, 0x03, 0x00, 0x00, 0x02, 0x06, 0x01, 0x00, 0x04, 0x0b, 0x08, 0x00, 0x09, 0x00, 0x00, 0x00
        /*0020*/ 	.byte	0x00, 0x00, 0x00, 0x00


//--------------------- .nv.info._Z10GPU_outputPiS_ --------------------------
	.section	.nv.info._Z10GPU_outputPiS_,"",@"SHT_CUDA_INFO"
	.sectionflags	@""
	.align	4


	//----- nvinfo : EIATTR_CUDA_API_VERSION
	.align		4
        /*0000*/ 	.byte	0x04, 0x37
        /*0002*/ 	.short	(.L_7 - .L_6)
.L_6:
        /*0004*/ 	.word	0x00000082


	//----- nvinfo : EIATTR_KPARAM_INFO
	.align		4
.L_7:
        /*0008*/ 	.byte	0x04, 0x17
        /*000a*/ 	.short	(.L_9 - .L_8)
.L_8:
        /*000c*/ 	.word	0x00000000
        /*0010*/ 	.short	0x0001
        /*0012*/ 	.short	0x0008
        /*0014*/ 	.byte	0x00, 0xf5, 0x21, 0x00


	//----- nvinfo : EIATTR_KPARAM_INFO
	.align		4
.L_9:
        /*0018*/ 	.byte	0x04, 0x17
        /*001a*/ 	.short	(.L_11 - .L_10)
.L_10:
        /*001c*/ 	.word	0x00000000
        /*0020*/ 	.short	0x0000
        /*0022*/ 	.short	0x0000
        /*0024*/ 	.byte	0x00, 0xf5, 0x21, 0x00


	//----- nvinfo : EIATTR_SPARSE_MMA_MASK
	.align		4
.L_11:
        /*0028*/ 	.byte	0x03, 0x50
        /*002a*/ 	.short	0x0000


	//----- nvinfo : EIATTR_MAXREG_COUNT
	.align		4
        /*002c*/ 	.byte	0x03, 0x1b
        /*002e*/ 	.short	0x00ff


	//----- nvinfo : EIATTR_MERCURY_ISA_VERSION
	.align		4
        /*0030*/ 	.byte	0x03, 0x5f
        /*0032*/ 	.short	0x0101


	//----- nvinfo : EIATTR_VRC_CTA_INIT_COUNT
	.align		4
        /*0034*/ 	.byte	0x02, 0x4a
	.zero		1
	.zero		1


	//----- nvinfo : EIATTR_EXIT_INSTR_OFFSETS
	.align		4
        /*0038*/ 	.byte	0x04, 0x1c
        /*003a*/ 	.short	(.L_13 - .L_12)


	//   ....[0]....
.L_12:
        /*003c*/ 	.word	0x000000f0


	//----- nvinfo : EIATTR_CBANK_PARAM_SIZE
	.align		4
.L_13:
        /*0040*/ 	.byte	0x03, 0x19
        /*0042*/ 	.short	0x0010


	//----- nvinfo : EIATTR_PARAM_CBANK
	.align		4
        /*0044*/ 	.byte	0x04, 0x0a
        /*0046*/ 	.short	(.L_15 - .L_14)
	.align		4
.L_14:
        /*0048*/ 	.word	index@(.nv.constant0._Z10GPU_outputPiS_)
        /*004c*/ 	.short	0x0380
        /*004e*/ 	.short	0x0010


	//----- nvinfo : EIATTR_SW_WAR
	.align		4
.L_15:
        /*0050*/ 	.byte	0x04, 0x36
        /*0052*/ 	.short	(.L_17 - .L_16)
.L_16:
        /*0054*/ 	.word	0x00000008
.L_17:


//--------------------- .nv.callgraph             --------------------------
	.section	.nv.callgraph,"",@"SHT_CUDA_CALLGRAPH"
	.align	4
	.sectionentsize	8
	.align		4
        /*0000*/ 	.word	0x00000000
	.align		4
        /*0004*/ 	.word	0xffffffff
	.align		4
        /*0008*/ 	.word	0x00000000
	.align		4
        /*000c*/ 	.word	0xfffffffe
	.align		4
        /*0010*/ 	.word	0x00000000
	.align		4
        /*0014*/ 	.word	0xfffffffd
	.align		4
        /*0018*/ 	.word	0x00000000
	.align		4
        /*001c*/ 	.word	0xfffffffc


//--------------------- .text._Z10GPU_outputPiS_  --------------------------
	.section	.text._Z10GPU_outputPiS_,"ax",@progbits
	.align	128
        .global         _Z10GPU_outputPiS_
        .type           _Z10GPU_outputPiS_,@function
        .size           _Z10GPU_outputPiS_,(.L_x_1 - _Z10GPU_outputPiS_)
        .other          _Z10GPU_outputPiS_,@"STO_CUDA_ENTRY STV_DEFAULT"
_Z10GPU_outputPiS_:
.text._Z10GPU_outputPiS_:
[----:B------:R-:W-:Y:S01]  /*0000*/  LDC R1, c[0x0][0x37c] ;  /* 0x0000df00ff017b82 */ /* 0x000fe20000000800 */
[----:B------:R-:W0:Y:S07]  /*0010*/  S2R R0, SR_TID.X ;  /* 0x0000000000007919 */ /* 0x000e2e0000002100 */
[----:B------:R-:W0:Y:S01]  /*0020*/  S2UR UR6, SR_CTAID.X ;  /* 0x00000000000679c3 */ /* 0x000e220000002500 */
[----:B------:R-:W1:Y:S07]  /*0030*/  LDCU.64 UR4, c[0x0][0x358] ;  /* 0x00006b00ff0477ac */ /* 0x000e6e0008000a00 */
[----:B------:R-:W0:Y:S08]  /*0040*/  LDC R7, c[0x0][0x360] ;  /* 0x0000d800ff077b82 */ /* 0x000e300000000800 */
[----:B------:R-:W2:Y:S08]  /*0050*/  LDC.64 R2, c[0x0][0x380] ;  /* 0x0000e000ff027b82 */ /* 0x000eb00000000a00 */
[----:B------:R-:W3:Y:S01]  /*0060*/  LDC.64 R4, c[0x0][0x388] ;  /* 0x0000e200ff047b82 */ /* 0x000ee20000000a00 */
[----:B0-----:R-:W-:-:S04]  /*0070*/  IMAD R7, R7, UR6, R0 ;  /* 0x0000000607077c24 */ /* 0x001fc8000f8e0200 */
[----:B--2---:R-:W-:-:S06]  /*0080*/  IMAD.WIDE.U32 R2, R7, 0x4, R2 ;  /* 0x0000000407027825 */ /* 0x004fcc00078e0002 */
[----:B-1----:R-:W2:Y:S01]  /*0090*/  LDG.E R2, desc[UR4][R2.64] ;  /* 0x0000000402027981 */ /* 0x002ea2000c1e1900 */
[----:B---3--:R-:W-:-:S04]  /*00a0*/  IMAD.WIDE.U32 R4, R7, 0x4, R4 ;  /* 0x0000000407047825 */ /* 0x008fc800078e0004 */
[----:B--2---:R-:W-:-:S05]  /*00b0*/  IMAD.HI.U32 R0, R2, -0x33333333, RZ ;  /* 0xcccccccd02007827 */ /* 0x004fca00078e00ff */
[----:B------:R-:W-:-:S05]  /*00c0*/  SHF.R.U32.HI R9, RZ, 0x3, R0 ;  /* 0x00000003ff097819 */ /* 0x000fca0000011600 */
[----:B------:R-:W-:-:S05]  /*00d0*/  IMAD R9, R9, -0xa, R2 ;  /* 0xfffffff609097824 */ /* 0x000fca00078e0202 */
[----:B------:R-:W-:Y:S01]  /*00e0*/  STG.E desc[UR4][R4.64], R9 ;  /* 0x0000000904007986 */ /* 0x000fe2000c101904 */
[----:B------:R-:W-:Y:S05]  /*00f0*/  EXIT ;  /* 0x000000000000794d */ /* 0x000fea0003800000 */
.L_x_0:
[----:B------:R-:W-:-:S00]  /*0100*/  BRA `(.L_x_0) ;  /* 0xfffffffc00fc7947 */ /* 0x000fc0000383ffff */
[----:B------:R-:W-:-:S00]  /*0110*/  NOP ;  /* 0x0000000000007918 */ /* 0x000fc00000000000 */
        /* <DEDUP_REMOVED lines=14> */
.L_x_1:


//--------------------- .nv.shared.reserved.0     --------------------------
	.section	.nv.shared.reserved.0,"aw",@nobits
	.weak		__nv_reservedSMEM_offset_0_alias
	.size		__nv_reservedSMEM_offset_0_alias, 0, 64
	.other		__nv_reservedSMEM_offset_0_alias,@"STO_CUDA_RESERVED_SHARED STV_DEFAULT"
__nv_reservedSMEM_offset_0_alias:
	.zero		0
	.zero		64


//--------------------- .nv.constant0._Z10GPU_outputPiS_ --------------------------
	.section	.nv.constant0._Z10GPU_outputPiS_,"a",@progbits
	.sectionflags	@""
	.align	4
.nv.constant0._Z10GPU_outputPiS_:
	.zero		912


//--------------------- SYMBOLS --------------------------

	.type		.nv.reservedSmem.offset0,@object
	.size		.nv.reservedSmem.offset0,0x4
